	.headerflags	@"EF_CUDA_TEXMODE_UNIFIED EF_CUDA_64BIT_ADDRESS EF_CUDA_ACCELERATORS EF_CUDA_SM90 EF_CUDA_VIRTUAL_SM(EF_CUDA_SM90)"
	.elftype	@"ET_EXEC"


//--------------------- .nv.info                  --------------------------
	.section	.nv.info,"",@"SHT_CUDA_INFO"
	.align	4


	//----- nvinfo : EIATTR_REGCOUNT
	.align		4
        /*0000*/ 	.byte	0x04, 0x2f
        /*0002*/ 	.short	(.L_3 - .L_2)
	.align		4
.L_2:
        /*0004*/ 	.word	index@(triton_poi_fused__native_batch_norm_legit_no_training_convolution_relu_6)
        /*0008*/ 	.word	0x00000020


	//----- nvinfo : EIATTR_MIN_STACK_SIZE
	.align		4
.L_3:
        /*000c*/ 	.byte	0x04, 0x12
        /*000e*/ 	.short	(.L_5 - .L_4)
	.align		4
.L_4:
        /*0010*/ 	.word	index@(triton_poi_fused__native_batch_norm_legit_no_training_convolution_relu_6)
        /*0014*/ 	.word	0x00000000


	//----- nvinfo : EIATTR_FRAME_SIZE
	.align		4
.L_5:
        /*0018*/ 	.byte	0x04, 0x11
        /*001a*/ 	.short	(.L_7 - .L_6)
	.align		4
.L_6:
        /*001c*/ 	.word	index@(triton_poi_fused__native_batch_norm_legit_no_training_convolution_relu_6)
        /*0020*/ 	.word	0x00000000


	//----- nvinfo : EIATTR_MIN_STACK_SIZE
	.align		4
.L_7:
        /*0024*/ 	.byte	0x04, 0x12
        /*0026*/ 	.short	(.L_9 - .L_8)
	.align		4
.L_8:
        /*0028*/ 	.word	index@(triton_poi_fused__native_batch_norm_legit_no_training_convolution_relu_6)
        /*002c*/ 	.word	0x00000000
.L_9:


//--------------------- .nv.info.triton_poi_fused__native_batch_norm_legit_no_training_convolution_relu_6 --------------------------
	.section	.nv.info.triton_poi_fused__native_batch_norm_legit_no_training_convolution_relu_6,"",@"SHT_CUDA_INFO"
	.sectionflags	@""
	.align	4


	//----- nvinfo : EIATTR_CUDA_API_VERSION
	.align		4
        /*0000*/ 	.byte	0x04, 0x37
        /*0002*/ 	.short	(.L_11 - .L_10)
.L_10:
        /*0004*/ 	.word	0x0000007c


	//----- nvinfo : EIATTR_KPARAM_INFO
	.align		4
.L_11:
        /*0008*/ 	.byte	0x04, 0x17
        /*000a*/ 	.short	(.L_13 - .L_12)
.L_12:
        /*000c*/ 	.word	0x00000000
        /*0010*/ 	.short	0x0007
        /*0012*/ 	.short	0x0038
        /*0014*/ 	.byte	0x00, 0xf0, 0x11, 0x00


	//----- nvinfo : EIATTR_KPARAM_INFO
	.align		4
.L_13:
        /*0018*/ 	.byte	0x04, 0x17
        /*001a*/ 	.short	(.L_15 - .L_14)
.L_14:
        /*001c*/ 	.word	0x00000000
        /*0020*/ 	.short	0x0006
        /*0022*/ 	.short	0x0030
        /*0024*/ 	.byte	0x00, 0xf4, 0x21, 0x00


	//----- nvinfo : EIATTR_KPARAM_INFO
	.align		4
.L_15:
        /*0028*/ 	.byte	0x04, 0x17
        /*002a*/ 	.short	(.L_17 - .L_16)
.L_16:
        /*002c*/ 	.word	0x00000000
        /*0030*/ 	.short	0x0005
        /*0032*/ 	.short	0x0028
        /*0034*/ 	.byte	0x00, 0xf4, 0x21, 0x00


	//----- nvinfo : EIATTR_KPARAM_INFO
	.align		4
.L_17:
        /*0038*/ 	.byte	0x04, 0x17
        /*003a*/ 	.short	(.L_19 - .L_18)
.L_18:
        /*003c*/ 	.word	0x00000000
        /*0040*/ 	.short	0x0004
        /*0042*/ 	.short	0x0020
        /*0044*/ 	.byte	0x00, 0xf4, 0x21, 0x00


	//----- nvinfo : EIATTR_KPARAM_INFO
	.align		4
.L_19:
        /*0048*/ 	.byte	0x04, 0x17
        /*004a*/ 	.short	(.L_21 - .L_20)
.L_20:
        /*004c*/ 	.word	0x00000000
        /*0050*/ 	.short	0x0003
        /*0052*/ 	.short	0x0018
        /*0054*/ 	.byte	0x00, 0xf4, 0x21, 0x00


	//----- nvinfo : EIATTR_KPARAM_INFO
	.align		4
.L_21:
        /*0058*/ 	.byte	0x04, 0x17
        /*005a*/ 	.short	(.L_23 - .L_22)
.L_22:
        /*005c*/ 	.word	0x00000000
        /*0060*/ 	.short	0x0002
        /*0062*/ 	.short	0x0010
        /*0064*/ 	.byte	0x00, 0xf4, 0x21, 0x00


	//----- nvinfo : EIATTR_KPARAM_INFO
	.align		4
.L_23:
        /*0068*/ 	.byte	0x04, 0x17
        /*006a*/ 	.short	(.L_25 - .L_24)
.L_24:
        /*006c*/ 	.word	0x00000000
        /*0070*/ 	.short	0x0001
        /*0072*/ 	.short	0x0008
        /*0074*/ 	.byte	0x00, 0xf4, 0x21, 0x00


	//----- nvinfo : EIATTR_KPARAM_INFO
	.align		4
.L_25:
        /*0078*/ 	.byte	0x04, 0x17
        /*007a*/ 	.short	(.L_27 - .L_26)
.L_26:
        /*007c*/ 	.word	0x00000000
        /*0080*/ 	.short	0x0000
        /*0082*/ 	.short	0x0000
        /*0084*/ 	.byte	0x00, 0xf4, 0x21, 0x00


	//----- nvinfo : EIATTR_SPARSE_MMA_MASK
	.align		4
.L_27:
        /*0088*/ 	.byte	0x03, 0x50
        /*008a*/ 	.short	0x0000


	//----- nvinfo : EIATTR_MAXREG_COUNT
	.align		4
        /*008c*/ 	.byte	0x03, 0x1b
        /*008e*/ 	.short	0x00ff


	//----- nvinfo : EIATTR_EXIT_INSTR_OFFSETS
	.align		4
        /*0090*/ 	.byte	0x04, 0x1c
        /*0092*/ 	.short	(.L_29 - .L_28)


	//   ....[0]....
.L_28:
        /*0094*/ 	.word	0x00000850


	//----- nvinfo : EIATTR_REQNTID
	.align		4
.L_29:
        /*0098*/ 	.byte	0x04, 0x10
        /*009a*/ 	.short	(.L_31 - .L_30)
.L_30:
        /*009c*/ 	.word	0x00000080
        /*00a0*/ 	.word	0x00000001
        /*00a4*/ 	.word	0x00000001


	//----- nvinfo : EIATTR_CBANK_PARAM_SIZE
	.align		4
.L_31:
        /*00a8*/ 	.byte	0x03, 0x19
        /*00aa*/ 	.short	0x003c


	//----- nvinfo : EIATTR_PARAM_CBANK
	.align		4
        /*00ac*/ 	.byte	0x04, 0x0a
        /*00ae*/ 	.short	(.L_33 - .L_32)
	.align		4
.L_32:
        /*00b0*/ 	.word	index@(.nv.constant0.triton_poi_fused__native_batch_norm_legit_no_training_convolution_relu_6)
        /*00b4*/ 	.short	0x0210
        /*00b6*/ 	.short	0x003c


	//----- nvinfo : EIATTR_SW_WAR
	.align		4
.L_33:
        /*00b8*/ 	.byte	0x04, 0x36
        /*00ba*/ 	.short	(.L_35 - .L_34)
.L_34:
        /*00bc*/ 	.word	0x00000008
.L_35:


//--------------------- .nv.callgraph             --------------------------
	.section	.nv.callgraph,"",@"SHT_CUDA_CALLGRAPH"
	.align	4
	.sectionentsize	8
	.align		4
        /*0000*/ 	.word	0x00000000
	.align		4
        /*0004*/ 	.word	0xffffffff
	.align		4
        /*0008*/ 	.word	0x00000000
	.align		4
        /*000c*/ 	.word	0xfffffffe
	.align		4
        /*0010*/ 	.word	0x00000000
	.align		4
        /*0014*/ 	.word	0xfffffffd
	.align		4
        /*0018*/ 	.word	0x00000000
	.align		4
        /*001c*/ 	.word	0xfffffffc


//--------------------- .nv.constant4             --------------------------
	.section	.nv.constant4,"a",@progbits
	.align	8
	.align		8
.nv.constant4:
        /*0000*/ 	.dword	_$_str
	.align		8
        /*0008*/ 	.dword	_$_str_$_2


//--------------------- .text.triton_poi_fused__native_batch_norm_legit_no_training_convolution_relu_6 --------------------------
	.section	.text.triton_poi_fused__native_batch_norm_legit_no_training_convolution_relu_6,"ax",@progbits
	.align	128
        .global         triton_poi_fused__native_batch_norm_legit_no_training_convolution_relu_6
        .type           triton_poi_fused__native_batch_norm_legit_no_training_convolution_relu_6,@function
        .size           triton_poi_fused__native_batch_norm_legit_no_training_convolution_relu_6,(.L_x_1 - triton_poi_fused__native_batch_norm_legit_no_training_convolution_relu_6)
        .other          triton_poi_fused__native_batch_norm_legit_no_training_convolution_relu_6,@"STO_CUDA_ENTRY STV_DEFAULT"
triton_poi_fused__native_batch_norm_legit_no_training_convolution_relu_6:
.text.triton_poi_fused__native_batch_norm_legit_no_training_convolution_relu_6:
[----:B------:R-:W-:Y:S01]  /*0000*/  LDC R1, c[0x0][0x28] ;  /* 0x00000a00ff017b82 */ /* 0x000fe20000000800 */
[----:B------:R-:W1:Y:S01]  /*0010*/  S2R R0, SR_TID.X ;  /* 0x0000000000007919 */ /* 0x000e620000002100 */
[----:B------:R-:W-:-:S06]  /*0020*/  ULDC.64 UR4, c[0x0][0x208] ;  /* 0x0000820000047ab9 */ /* 0x000fcc0000000a00 */
[----:B------:R-:W2:Y:S01]  /*0030*/  LDC.64 R28, c[0x0][0x218] ;  /* 0x00008600ff1c7b82 */ /* 0x000ea20000000a00 */
[----:B------:R-:W3:Y:S07]  /*0040*/  S2R R5, SR_CTAID.X ;  /* 0x0000000000057919 */ /* 0x000eee0000002500 */
[----:B------:R-:W4:Y:S08]  /*0050*/  LDC.64 R26, c[0x0][0x220] ;  /* 0x00008800ff1a7b82 */ /* 0x000f300000000a00 */
[----:B------:R-:W5:Y:S01]  /*0060*/  LDC.64 R22, c[0x0][0x230] ;  /* 0x00008c00ff167b82 */ /* 0x000f620000000a00 */
[----:B-1----:R-:W-:-:S02]  /*0070*/  SHF.L.U32 R0, R0, 0x2, RZ ;  /* 0x0000000200007819 */ /* 0x002fc400000006ff */
[----:B---3--:R-:W-:Y:S02]  /*0080*/  SHF.R.S32.HI R3, RZ, 0x15, R5 ;  /* 0x00000015ff037819 */ /* 0x008fe40000011405 */
[----:B------:R-:W-:Y:S02]  /*0090*/  LOP3.LUT R0, R0, 0x1fc, RZ, 0xc0, !PT ;  /* 0x000001fc00007812 */ /* 0x000fe400078ec0ff */
[----:B------:R-:W-:Y:S02]  /*00a0*/  SGXT R3, R3, 0x1 ;  /* 0x000000010303781a */ /* 0x000fe40000000200 */
[----:B------:R-:W-:-:S04]  /*00b0*/  LEA R0, R5, R0, 0xa ;  /* 0x0000000005007211 */ /* 0x000fc800078e50ff */
[----:B------:R-:W-:-:S04]  /*00c0*/  LEA.HI R3, R3, R0, RZ, 0x12 ;  /* 0x0000000003037211 */ /* 0x000fc800078f90ff */
[----:B------:R-:W-:Y:S02]  /*00d0*/  SHF.R.S32.HI R2, RZ, 0x12, R3 ;  /* 0x00000012ff027819 */ /* 0x000fe40000011403 */
[----:B------:R-:W-:Y:S02]  /*00e0*/  IADD3 R3, R3, 0x200, RZ ;  /* 0x0000020003037810 */ /* 0x000fe40007ffe0ff */
[----:B------:R-:W-:Y:S02]  /*00f0*/  SHF.R.S32.HI R4, RZ, 0xf, R2 ;  /* 0x0000000fff047819 */ /* 0x000fe40000011402 */
[----:B------:R-:W-:Y:S02]  /*0100*/  SHF.R.S32.HI R3, RZ, 0x12, R3 ;  /* 0x00000012ff037819 */ /* 0x000fe40000011403 */
[----:B------:R-:W-:Y:S02]  /*0110*/  LOP3.LUT R7, R4, 0xffff, RZ, 0xc0, !PT ;  /* 0x0000ffff04077812 */ /* 0x000fe400078ec0ff */
[----:B------:R-:W-:-:S02]  /*0120*/  SHF.R.S32.HI R5, RZ, 0xf, R3 ;  /* 0x0000000fff057819 */ /* 0x000fc40000011403 */
[----:B------:R-:W-:Y:S02]  /*0130*/  LEA.HI R4, R7, R2, RZ, 0x16 ;  /* 0x0000000207047211 */ /* 0x000fe400078fb0ff */
[----:B------:R-:W-:Y:S02]  /*0140*/  LOP3.LUT R8, R5, 0xffff, RZ, 0xc0, !PT ;  /* 0x0000ffff05087812 */ /* 0x000fe400078ec0ff */
[----:B------:R-:W-:Y:S02]  /*0150*/  LOP3.LUT R6, R4, 0xffc0, RZ, 0xc0, !PT ;  /* 0x0000ffc004067812 */ /* 0x000fe400078ec0ff */
[----:B------:R-:W1:Y:S01]  /*0160*/  LDC.64 R4, c[0x0][0x228] ;  /* 0x00008a00ff047b82 */ /* 0x000e620000000a00 */
[----:B------:R-:W-:Y:S02]  /*0170*/  LEA.HI R7, R8, R3, RZ, 0x16 ;  /* 0x0000000308077211 */ /* 0x000fe400078fb0ff */
[----:B------:R-:W-:Y:S02]  /*0180*/  IADD3 R6, RZ, -R6, RZ ;  /* 0x80000006ff067210 */ /* 0x000fe40007ffe0ff */
[----:B------:R-:W-:-:S02]  /*0190*/  LOP3.LUT R7, R7, 0xffc0, RZ, 0xc0, !PT ;  /* 0x0000ffc007077812 */ /* 0x000fc400078ec0ff */
[----:B------:R-:W-:Y:S02]  /*01a0*/  PRMT R9, R6, 0x7710, RZ ;  /* 0x0000771006097816 */ /* 0x000fe400000000ff */
[----:B------:R-:W-:Y:S02]  /*01b0*/  IADD3 R6, RZ, -R7, RZ ;  /* 0x80000007ff067210 */ /* 0x000fe40007ffe0ff */
[----:B------:R-:W-:Y:S02]  /*01c0*/  IADD3 R2, R2, R9, RZ ;  /* 0x0000000902027210 */ /* 0x000fe40007ffe0ff */
[----:B------:R-:W-:Y:S02]  /*01d0*/  PRMT R6, R6, 0x7710, RZ ;  /* 0x0000771006067816 */ /* 0x000fe400000000ff */
[----:B------:R-:W-:Y:S02]  /*01e0*/  PRMT R9, R2, 0x9910, RZ ;  /* 0x0000991002097816 */ /* 0x000fe400000000ff */
[----:B------:R-:W-:-:S02]  /*01f0*/  IADD3 R3, R3, R6, RZ ;  /* 0x0000000603037210 */ /* 0x000fc40007ffe0ff */
[----:B------:R-:W3:Y:S02]  /*0200*/  LDC.64 R6, c[0x0][0x210] ;  /* 0x00008400ff067b82 */ /* 0x000ee40000000a00 */
[----:B------:R-:W-:Y:S01]  /*0210*/  PRMT R3, R3, 0x9910, RZ ;  /* 0x0000991003037816 */ /* 0x000fe200000000ff */
[----:B-1----:R-:W-:-:S04]  /*0220*/  IMAD.WIDE R12, R9, 0x4, R4 ;  /* 0x00000004090c7825 */ /* 0x002fc800078e0204 */
[----:B------:R-:W-:Y:S01]  /*0230*/  IMAD.WIDE R24, R3, 0x4, R4 ;  /* 0x0000000403187825 */ /* 0x000fe200078e0204 */
[----:B------:R-:W5:Y:S01]  /*0240*/  LDG.E.EL R21, desc[UR4][R12.64] ;  /* 0x000000040c157981 */ /* 0x000f62000c2e1900 */
[----:B------:R-:W1:Y:S04]  /*0250*/  LDC.64 R4, c[0x0][0x238] ;  /* 0x00008e00ff047b82 */ /* 0x000e680000000a00 */
[----:B------:R-:W5:Y:S01]  /*0260*/  LDG.E.EL R24, desc[UR4][R24.64] ;  /* 0x0000000418187981 */ /* 0x000f62000c2e1900 */
[----:B--2---:R-:W-:-:S05]  /*0270*/  IMAD.WIDE R10, R9, 0x4, R28 ;  /* 0x00000004090a7825 */ /* 0x004fca00078e021c */
[----:B------:R4:W2:Y:S01]  /*0280*/  LDG.E.EL R19, desc[UR4][R10.64] ;  /* 0x000000040a137981 */ /* 0x0008a2000c2e1900 */
[----:B---3--:R-:W-:-:S05]  /*0290*/  IMAD.WIDE R6, R0, 0x4, R6 ;  /* 0x0000000400067825 */ /* 0x008fca00078e0206 */
[----:B------:R-:W2:Y:S01]  /*02a0*/  LDG.E.128 R12, desc[UR4][R6.64] ;  /* 0x00000004060c7981 */ /* 0x000ea2000c1e1d00 */
[----:B----4-:R-:W-:-:S05]  /*02b0*/  IMAD.WIDE R10, R9, 0x4, R26 ;  /* 0x00000004090a7825 */ /* 0x010fca00078e021a */
[----:B------:R-:W3:Y:S01]  /*02c0*/  LDG.E.EL R18, desc[UR4][R10.64] ;  /* 0x000000040a127981 */ /* 0x000ee2000c2e1900 */
[----:B-----5:R-:W-:-:S04]  /*02d0*/  IMAD.WIDE R16, R9, 0x4, R22 ;  /* 0x0000000409107825 */ /* 0x020fc800078e0216 */
[----:B01----:R-:W-:Y:S02]  /*02e0*/  IMAD.WIDE R8, R9, 0x4, R4 ;  /* 0x0000000409087825 */ /* 0x003fe400078e0204 */
[----:B------:R-:W4:Y:S02]  /*02f0*/  LDG.E.EL R17, desc[UR4][R16.64] ;  /* 0x0000000410117981 */ /* 0x000f24000c2e1900 */
[C---:B------:R-:W-:Y:S02]  /*0300*/  IMAD.WIDE R28, R3.reuse, 0x4, R28 ;  /* 0x00000004031c7825 */ /* 0x040fe400078e021c */
[----:B------:R-:W4:Y:S02]  /*0310*/  LDG.E.EL R20, desc[UR4][R8.64] ;  /* 0x0000000408147981 */ /* 0x000f24000c2e1900 */
[C---:B------:R-:W-:Y:S02]  /*0320*/  IMAD.WIDE R26, R3.reuse, 0x4, R26 ;  /* 0x00000004031a7825 */ /* 0x040fe400078e021a */
[----:B------:R0:W5:Y:S04]  /*0330*/  LDG.E.EL R16, desc[UR4][R28.64] ;  /* 0x000000041c107981 */ /* 0x000168000c2e1900 */
[----:B------:R-:W5:Y:S01]  /*0340*/  LDG.E.128 R8, desc[UR4][R6.64+0x800] ;  /* 0x0008000406087981 */ /* 0x000f62000c1e1d00 */
[----:B------:R-:W-:-:S03]  /*0350*/  IMAD.WIDE R4, R3, 0x4, R4 ;  /* 0x0000000403047825 */ /* 0x000fc600078e0204 */
[----:B------:R-:W4:Y:S01]  /*0360*/  LDG.E.EL R2, desc[UR4][R26.64] ;  /* 0x000000041a027981 */ /* 0x000f22000c2e1900 */
[----:B------:R-:W-:-:S03]  /*0370*/  IMAD.WIDE R22, R3, 0x4, R22 ;  /* 0x0000000403167825 */ /* 0x000fc600078e0216 */
[----:B------:R-:W4:Y:S04]  /*0380*/  LDG.E.EL R4, desc[UR4][R4.64] ;  /* 0x0000000404047981 */ /* 0x000f28000c2e1900 */
[----:B------:R1:W4:Y:S01]  /*0390*/  LDG.E.EL R3, desc[UR4][R22.64] ;  /* 0x0000000416037981 */ /* 0x000322000c2e1900 */
[----:B------:R-:W-:Y:S01]  /*03a0*/  FADD R21, R21, 9.9999997473787516356e-06 ;  /* 0x3727c5ac15157421 */ /* 0x000fe20000000000 */
[----:B------:R-:W-:-:S03]  /*03b0*/  FADD R24, R24, 9.9999997473787516356e-06 ;  /* 0x3727c5ac18187421 */ /* 0x000fc60000000000 */
[----:B------:R-:W1:Y:S08]  /*03c0*/  MUFU.SQRT R25, R21 ;  /* 0x0000001500197308 */ /* 0x000e700000002000 */
[----:B0-----:R-:W0:Y:S01]  /*03d0*/  MUFU.SQRT R28, R24 ;  /* 0x00000018001c7308 */ /* 0x001e220000002000 */
[C---:B-1----:R-:W-:Y:S02]  /*03e0*/  FSETP.GT.AND P0, PT, R25.reuse, 8.50705917302346158658e+37, PT ;  /* 0x7e8000001900780b */ /* 0x042fe40003f04000 */
[----:B------:R-:W-:-:S02]  /*03f0*/  FSETP.GEU.AND P2, PT, R25, 1.175494350822287508e-38, PT ;  /* 0x008000001900780b */ /* 0x000fc40003f4e000 */
[C---:B0-----:R-:W-:Y:S02]  /*0400*/  FSETP.GT.AND P1, PT, R28.reuse, 8.50705917302346158658e+37, PT ;  /* 0x7e8000001c00780b */ /* 0x041fe40003f24000 */
[----:B------:R-:W-:-:S07]  /*0410*/  FSETP.GEU.AND P3, PT, R28, 1.175494350822287508e-38, PT ;  /* 0x008000001c00780b */ /* 0x000fce0003f6e000 */
[----:B------:R-:W-:Y:S01]  /*0420*/  @P0 FMUL R25, R25, 0.25 ;  /* 0x3e80000019190820 */ /* 0x000fe20000400000 */
[----:B------:R-:W-:-:S03]  /*0430*/  HFMA2.MMA R24, -RZ, RZ, 1.625, 0 ;  /* 0x3e800000ff187435 */ /* 0x000fc600000001ff */
[----:B------:R-:W-:Y:S01]  /*0440*/  @!P2 FMUL R25, R25, 16777216 ;  /* 0x4b8000001919a820 */ /* 0x000fe20000400000 */
[----:B------:R-:W-:-:S04]  /*0450*/  @P1 FMUL R28, R28, 0.25 ;  /* 0x3e8000001c1c1820 */ /* 0x000fc80000400000 */
[----:B------:R-:W-:Y:S01]  /*0460*/  @!P3 FMUL R28, R28, 16777216 ;  /* 0x4b8000001c1cb820 */ /* 0x000fe20000400000 */
[----:B------:R-:W0:Y:S01]  /*0470*/  MUFU.RCP R25, R25 ;  /* 0x0000001900197308 */ /* 0x000e220000001000 */
[----:B------:R-:W-:-:S07]  /*0480*/  FSEL R22, R24, 1, P0 ;  /* 0x3f80000018167808 */ /* 0x000fce0000000000 */
[----:B------:R1:W5:Y:S01]  /*0490*/  MUFU.RCP R5, R28 ;  /* 0x0000001c00057308 */ /* 0x0003620000001000 */
[----:B------:R-:W-:Y:S01]  /*04a0*/  FSEL R24, R24, 1, P1 ;  /* 0x3f80000018187808 */ /* 0x000fe20000800000 */
[----:B------:R-:W-:Y:S01]  /*04b0*/  @!P2 FMUL R22, R22, 16777216 ;  /* 0x4b8000001616a820 */ /* 0x000fe20000400000 */
[--C-:B--2---:R-:W-:Y:S01]  /*04c0*/  FADD R13, R13, R19.reuse ;  /* 0x000000130d0d7221 */ /* 0x104fe20000000000 */
[--C-:B------:R-:W-:Y:S01]  /*04d0*/  FADD R12, R12, R19.reuse ;  /* 0x000000130c0c7221 */ /* 0x100fe20000000000 */
[--C-:B------:R-:W-:Y:S01]  /*04e0*/  FADD R14, R14, R19.reuse ;  /* 0x000000130e0e7221 */ /* 0x100fe20000000000 */
[----:B------:R-:W-:Y:S01]  /*04f0*/  @!P3 FMUL R24, R24, 16777216 ;  /* 0x4b8000001818b820 */ /* 0x000fe20000400000 */
[----:B------:R-:W-:Y:S01]  /*0500*/  FADD R15, R15, R19 ;  /* 0x000000130f0f7221 */ /* 0x000fe20000000000 */
[----:B0-----:R-:W-:Y:S01]  /*0510*/  FMUL R21, R25, R22 ;  /* 0x0000001619157220 */ /* 0x001fe20000400000 */
[C---:B---3--:R-:W-:Y:S01]  /*0520*/  FADD R22, -R18.reuse, R12 ;  /* 0x0000000c12167221 */ /* 0x048fe20000000100 */
[C---:B------:R-:W-:Y:S01]  /*0530*/  FADD R26, -R18.reuse, R14 ;  /* 0x0000000e121a7221 */ /* 0x040fe20000000100 */
[C---:B-1----:R-:W-:Y:S01]  /*0540*/  FADD R28, -R18.reuse, R15 ;  /* 0x0000000f121c7221 */ /* 0x042fe20000000100 */
[----:B-----5:R-:W-:Y:S01]  /*0550*/  FMUL R5, R5, R24 ;  /* 0x0000001805057220 */ /* 0x020fe20000400000 */
[----:B------:R-:W-:-:S02]  /*0560*/  FADD R24, -R18, R13 ;  /* 0x0000000d12187221 */ /* 0x000fc40000000100 */
[----:B------:R-:W0:Y:S01]  /*0570*/  LDC.64 R18, c[0x0][0x240] ;  /* 0x00009000ff127b82 */ /* 0x000e220000000a00 */
[C---:B------:R-:W-:Y:S01]  /*0580*/  FMUL R27, R21.reuse, R22 ;  /* 0x00000016151b7220 */ /* 0x040fe20000400000 */
[C---:B------:R-:W-:Y:S01]  /*0590*/  FMUL R24, R21.reuse, R24 ;  /* 0x0000001815187220 */ /* 0x040fe20000400000 */
[C---:B------:R-:W-:Y:S01]  /*05a0*/  FMUL R23, R21.reuse, R26 ;  /* 0x0000001a15177220 */ /* 0x040fe20000400000 */
[----:B------:R-:W-:Y:S01]  /*05b0*/  FMUL R25, R21, R28 ;  /* 0x0000001c15197220 */ /* 0x000fe20000400000 */
[--C-:B------:R-:W-:Y:S01]  /*05c0*/  FADD R9, R9, R16.reuse ;  /* 0x0000001009097221 */ /* 0x100fe20000000000 */
[--C-:B------:R-:W-:Y:S01]  /*05d0*/  FADD R8, R8, R16.reuse ;  /* 0x0000001008087221 */ /* 0x100fe20000000000 */
[--C-:B------:R-:W-:Y:S01]  /*05e0*/  FADD R10, R10, R16.reuse ;  /* 0x000000100a0a7221 */ /* 0x100fe20000000000 */
[----:B------:R-:W-:Y:S01]  /*05f0*/  FADD R11, R11, R16 ;  /* 0x000000100b0b7221 */ /* 0x000fe20000000000 */
[C-C-:B----4-:R-:W-:Y:S01]  /*0600*/  FFMA R22, R17.reuse, R24, R20.reuse ;  /* 0x0000001811167223 */ /* 0x150fe20000000014 */
[C-C-:B------:R-:W-:Y:S01]  /*0610*/  FFMA R21, R17.reuse, R27, R20.reuse ;  /* 0x0000001b11157223 */ /* 0x140fe20000000014 */
[C-C-:B------:R-:W-:Y:S01]  /*0620*/  FFMA R23, R17.reuse, R23, R20.reuse ;  /* 0x0000001711177223 */ /* 0x140fe20000000014 */
[----:B------:R-:W-:Y:S01]  /*0630*/  FFMA R17, R17, R25, R20 ;  /* 0x0000001911117223 */ /* 0x000fe20000000014 */
[C---:B------:R-:W-:Y:S01]  /*0640*/  FADD R20, -R2.reuse, R9 ;  /* 0x0000000902147221 */ /* 0x040fe20000000100 */
[C---:B------:R-:W-:Y:S01]  /*0650*/  FADD R16, -R2.reuse, R8 ;  /* 0x0000000802107221 */ /* 0x040fe20000000100 */
[C---:B------:R-:W-:Y:S01]  /*0660*/  FADD R24, -R2.reuse, R10 ;  /* 0x0000000a02187221 */ /* 0x040fe20000000100 */
[----:B------:R-:W-:Y:S01]  /*0670*/  FADD R2, -R2, R11 ;  /* 0x0000000b02027221 */ /* 0x000fe20000000100 */
[C---:B------:R-:W-:Y:S01]  /*0680*/  FMUL R20, R5.reuse, R20 ;  /* 0x0000001405147220 */ /* 0x040fe20000400000 */
[C---:B------:R-:W-:Y:S01]  /*0690*/  FMUL R29, R5.reuse, R16 ;  /* 0x00000010051d7220 */ /* 0x040fe20000400000 */
[C---:B------:R-:W-:Y:S01]  /*06a0*/  FMUL R27, R5.reuse, R24 ;  /* 0x00000018051b7220 */ /* 0x040fe20000400000 */
[----:B------:R-:W-:Y:S01]  /*06b0*/  FMUL R25, R5, R2 ;  /* 0x0000000205197220 */ /* 0x000fe20000400000 */
[C-C-:B------:R-:W-:Y:S01]  /*06c0*/  FFMA R5, R3.reuse, R20, R4.reuse ;  /* 0x0000001403057223 */ /* 0x140fe20000000004 */
[C-C-:B------:R-:W-:Y:S01]  /*06d0*/  FFMA R20, R3.reuse, R29, R4.reuse ;  /* 0x0000001d03147223 */ /* 0x140fe20000000004 */
[C-C-:B------:R-:W-:Y:S01]  /*06e0*/  FFMA R24, R3.reuse, R27, R4.reuse ;  /* 0x0000001b03187223 */ /* 0x140fe20000000004 */
[----:B------:R-:W-:Y:S01]  /*06f0*/  FFMA R25, R3, R25, R4 ;  /* 0x0000001903197223 */ /* 0x000fe20000000004 */
[----:B------:R-:W-:Y:S01]  /*0700*/  FSETP.GEU.AND P6, PT, R17, RZ, PT ;  /* 0x000000ff1100720b */ /* 0x000fe20003fce000 */
[----:B0-----:R-:W-:Y:S01]  /*0710*/  IMAD.WIDE R2, R0, 0x4, R18 ;  /* 0x0000000400027825 */ /* 0x001fe200078e0212 */
[----:B------:R-:W-:-:S02]  /*0720*/  FSETP.GEU.AND P0, PT, R23, RZ, PT ;  /* 0x000000ff1700720b */ /* 0x000fc40003f0e000 */
[----:B------:R-:W-:Y:S02]  /*0730*/  FSETP.GEU.AND P1, PT, R22, RZ, PT ;  /* 0x000000ff1600720b */ /* 0x000fe40003f2e000 */
[----:B------:R-:W-:Y:S02]  /*0740*/  FSETP.GEU.AND P2, PT, R21, RZ, PT ;  /* 0x000000ff1500720b */ /* 0x000fe40003f4e000 */
[----:B------:R-:W-:Y:S02]  /*0750*/  SEL R19, R17, RZ, P6 ;  /* 0x000000ff11137207 */ /* 0x000fe40003000000 */
[----:B------:R-:W-:Y:S02]  /*0760*/  FSETP.GEU.AND P3, PT, R25, RZ, PT ;  /* 0x000000ff1900720b */ /* 0x000fe40003f6e000 */
[----:B------:R-:W-:Y:S02]  /*0770*/  FSETP.GEU.AND P4, PT, R24, RZ, PT ;  /* 0x000000ff1800720b */ /* 0x000fe40003f8e000 */
[----:B------:R-:W-:-:S02]  /*0780*/  FSETP.GEU.AND P5, PT, R5, RZ, PT ;  /* 0x000000ff0500720b */ /* 0x000fc40003fae000 */
[----:B------:R-:W-:Y:S02]  /*0790*/  FSETP.GEU.AND P6, PT, R20, RZ, PT ;  /* 0x000000ff1400720b */ /* 0x000fe40003fce000 */
[----:B------:R-:W-:Y:S02]  /*07a0*/  SEL R18, R23, RZ, P0 ;  /* 0x000000ff17127207 */ /* 0x000fe40000000000 */
[----:B------:R-:W-:Y:S02]  /*07b0*/  SEL R17, R22, RZ, P1 ;  /* 0x000000ff16117207 */ /* 0x000fe40000800000 */
[----:B------:R-:W-:Y:S02]  /*07c0*/  SEL R16, R21, RZ, P2 ;  /* 0x000000ff15107207 */ /* 0x000fe40001000000 */
[----:B------:R-:W-:Y:S02]  /*07d0*/  SEL R23, R25, RZ, P3 ;  /* 0x000000ff19177207 */ /* 0x000fe40001800000 */
[----:B------:R-:W-:-:S02]  /*07e0*/  SEL R22, R24, RZ, P4 ;  /* 0x000000ff18167207 */ /* 0x000fc40002000000 */
[----:B------:R-:W-:Y:S02]  /*07f0*/  SEL R21, R5, RZ, P5 ;  /* 0x000000ff05157207 */ /* 0x000fe40002800000 */
[----:B------:R-:W-:Y:S01]  /*0800*/  SEL R20, R20, RZ, P6 ;  /* 0x000000ff14147207 */ /* 0x000fe20003000000 */
[----:B------:R-:W-:Y:S04]  /*0810*/  STG.E.128 desc[UR4][R6.64], R12 ;  /* 0x0000000c06007986 */ /* 0x000fe8000c101d04 */
[----:B------:R-:W-:Y:S04]  /*0820*/  STG.E.128 desc[UR4][R6.64+0x800], R8 ;  /* 0x0008000806007986 */ /* 0x000fe8000c101d04 */
[----:B------:R-:W-:Y:S04]  /*0830*/  STG.E.128 desc[UR4][R2.64], R16 ;  /* 0x0000001002007986 */ /* 0x000fe8000c101d04 */
[----:B------:R-:W-:Y:S01]  /*0840*/  STG.E.128 desc[UR4][R2.64+0x800], R20 ;  /* 0x0008001402007986 */ /* 0x000fe2000c101d04 */
[----:B------:R-:W-:Y:S05]  /*0850*/  EXIT ;  /* 0x000000000000794d */ /* 0x000fea0003800000 */
.L_x_0:
[----:B------:R-:W-:-:S00]  /*0860*/  BRA `(.L_x_0) ;  /* 0xfffffffc00fc7947 */ /* 0x000fc0000383ffff */
[----:B------:R-:W-:-:S00]  /*0870*/  NOP ;  /* 0x0000000000007918 */ /* 0x000fc00000000000 */
        /* <DEDUP_REMOVED lines=8> */
.L_x_1:


//--------------------- .nv.global.init           --------------------------
	.section	.nv.global.init,"aw",@progbits
.nv.global.init:
	.type		_$_str,@object
	.size		_$_str,(_$_str_$_2 - _$_str)
_$_str:
        /*0000*/ 	.byte	0x5f, 0x5f, 0x43, 0x55, 0x44, 0x41, 0x5f, 0x46, 0x54, 0x5a, 0x00
	.type		_$_str_$_2,@object
	.size		_$_str_$_2,(.L_1 - _$_str_$_2)
_$_str_$_2:
        /*000b*/ 	.byte	0x5f, 0x5f, 0x43, 0x55, 0x44, 0x41, 0x5f, 0x50, 0x52, 0x45, 0x43, 0x5f, 0x53, 0x51, 0x52, 0x54
        /*001b*/ 	.byte	0x00
.L_1:


//--------------------- .nv.constant0.triton_poi_fused__native_batch_norm_legit_no_training_convolution_relu_6 --------------------------
	.section	.nv.constant0.triton_poi_fused__native_batch_norm_legit_no_training_convolution_relu_6,"a",@progbits
	.sectionflags	@""
	.align	4
.nv.constant0.triton_poi_fused__native_batch_norm_legit_no_training_convolution_relu_6:
	.zero		588
